//
// Generated by NVIDIA NVVM Compiler
//
// Compiler Build ID: CL-36424714
// Cuda compilation tools, release 13.0, V13.0.88
// Based on NVVM 20.0.0
//

.version 9.0
.target sm_100
.address_size 64

	// .globl	_Z12_warm_up_gpuv

.visible .entry _Z12_warm_up_gpuv()
{


	ret;

}


// ===== COMPILED SASS (sm_100) =====

	.target	sm_100

	.elftype	@"ET_EXEC"


//--------------------- .note.nv.tkinfo           --------------------------
	.section	.note.nv.tkinfo,"",@"SHT_NOTE"
	.sectionflags	@"SHF_NOTE_NV_TKINFO"
	.tkinfo
        /*0018*/ 	.word	0x00000002
        /*0030*/ 	.string	""
        /*0030*/ 	.string	"ptxas"
        /*0030*/ 	.string	"Cuda compilation tools, release 13.0, V13.0.88"
        /*0030*/ 	.string	"Build cuda_13.0.r13.0/compiler.36424714_0"
        /*0030*/ 	.string	"-arch sm_100 -m 64 "



//--------------------- .note.nv.cuinfo           --------------------------
	.section	.note.nv.cuinfo,"",@"SHT_NOTE"
	.sectionflags	@"SHF_NOTE_NV_CUINFO"
        /*0018*/ 	.short	0x0002
        /*001a*/ 	.short	0x0064
        /*001c*/ 	.short	0x0082
	.zero		2


//--------------------- .nv.info                  --------------------------
	.section	.nv.info,"",@"SHT_CUDA_INFO"
	.align	4


	//----- nvinfo : EIATTR_REGCOUNT
	.align		4
        /*0000*/ 	.byte	0x04, 0x2f
        /*0002*/ 	.short	(.L_1 - .L_0)
	.align		4
.L_0:
        /*0004*/ 	.word	index@(_Z12_warm_up_gpuv)
        /*0008*/ 	.word	0x00000004


	//----- nvinfo : EIATTR_FRAME_SIZE
	.align		4
.L_1:
        /*000c*/ 	.byte	0x04, 0x11
        /*000e*/ 	.short	(.L_3 - .L_2)
	.align		4
.L_2:
        /*0010*/ 	.word	index@(_Z12_warm_up_gpuv)
        /*0014*/ 	.word	0x00000000


	//----- nvinfo : EIATTR_MIN_STACK_SIZE
	.align		4
.L_3:
        /*0018*/ 	.byte	0x04, 0x12
        /*001a*/ 	.short	(.L_5 - .L_4)
	.align		4
.L_4:
        /*001c*/ 	.word	index@(_Z12_warm_up_gpuv)
        /*0020*/ 	.word	0x00000000
.L_5:


//--------------------- .nv.compat                --------------------------
	.section	.nv.compat,"",@"SHT_CUDA_COMPAT_INFO"
	.align	4
        /*0000*/ 	.byte	0x02, 0x09, 0x00, 0x00, 0x02, 0x02, 0x01, 0x00, 0x02, 0x05, 0x05, 0x00, 0x03, 0x07, 0x01, 0x01
        /*0010*/ 	.byte	0x02, 0x03, 0x00, 0x00, 0x02, 0x06, 0x01, 0x00, 0x04, 0x0b, 0x08, 0x00, 0x09, 0x00, 0x00, 0x00
        /*0020*/ 	.byte	0x00, 0x00, 0x00, 0x00


//--------------------- .nv.info._Z12_warm_up_gpuv --------------------------
	.section	.nv.info._Z12_warm_up_gpuv,"",@"SHT_CUDA_INFO"
	.sectionflags	@""
	.align	4


	//----- nvinfo : EIATTR_CUDA_API_VERSION
	.align		4
        /*0000*/ 	.byte	0x04, 0x37
        /*0002*/ 	.short	(.L_7 - .L_6)
.L_6:
        /*0004*/ 	.word	0x00000082


	//----- nvinfo : EIATTR_SPARSE_MMA_MASK
	.align		4
.L_7:
        /*0008*/ 	.byte	0x03, 0x50
        /*000a*/ 	.short	0x0000


	//----- nvinfo : EIATTR_MAXREG_COUNT
	.align		4
        /*000c*/ 	.byte	0x03, 0x1b
        /*000e*/ 	.short	0x00ff


	//----- nvinfo : EIATTR_MERCURY_ISA_VERSION
	.align		4
        /*0010*/ 	.byte	0x03, 0x5f
        /*0012*/ 	.short	0x0101


	//----- nvinfo : EIATTR_VRC_CTA_INIT_COUNT
	.align		4
        /*0014*/ 	.byte	0x02, 0x4a
	.zero		1
	.zero		1


	//----- nvinfo : EIATTR_EXIT_INSTR_OFFSETS
	.align		4
        /*0018*/ 	.byte	0x04, 0x1c
        /*001a*/ 	.short	(.L_9 - .L_8)


	//   ....[0]....
.L_8:
        /*001c*/ 	.word	0x00000010


	//----- nvinfo : EIATTR_SW_WAR
	.align		4
.L_9:
        /*0020*/ 	.byte	0x04, 0x36
        /*0022*/ 	.short	(.L_11 - .L_10)
.L_10:
        /*0024*/ 	.word	0x00000008
.L_11:


//--------------------- .nv.callgraph             --------------------------
	.section	.nv.callgraph,"",@"SHT_CUDA_CALLGRAPH"
	.align	4
	.sectionentsize	8
	.align		4
        /*0000*/ 	.word	0x00000000
	.align		4
        /*0004*/ 	.word	0xffffffff
	.align		4
        /*0008*/ 	.word	0x00000000
	.align		4
        /*000c*/ 	.word	0xfffffffe
	.align		4
        /*0010*/ 	.word	0x00000000
	.align		4
        /*0014*/ 	.word	0xfffffffd
	.align		4
        /*0018*/ 	.word	0x00000000
	.align		4
        /*001c*/ 	.word	0xfffffffc


//--------------------- .text._Z12_warm_up_gpuv   --------------------------
	.section	.text._Z12_warm_up_gpuv,"ax",@progbits
	.align	128
        .global         _Z12_warm_up_gpuv
        .type           _Z12_warm_up_gpuv,@function
        .size           _Z12_warm_up_gpuv,(.L_x_1 - _Z12_warm_up_gpuv)
        .other          _Z12_warm_up_gpuv,@"STO_CUDA_ENTRY STV_DEFAULT"
_Z12_warm_up_gpuv:
.text._Z12_warm_up_gpuv:
[----:B------:R-:W-:Y:S01]  /*0000*/  LDC R1, c[0x0][0x37c] ;  /* 0x0000df00ff017b82 */ /* 0x000fe20000000800 */
[----:B------:R-:W-:Y:S05]  /*0010*/  EXIT ;  /* 0x000000000000794d */ /* 0x000fea0003800000 */
.L_x_0:
[----:B------:R-:W-:-:S00]  /*0020*/  BRA `(.L_x_0) ;  /* 0xfffffffc00fc7947 */ /* 0x000fc0000383ffff */
[----:B------:R-:W-:-:S00]  /*0030*/  NOP ;  /* 0x0000000000007918 */ /* 0x000fc00000000000 */
        /* <DEDUP_REMOVED lines=12> */
.L_x_1:


//--------------------- .nv.shared.reserved.0     --------------------------
	.section	.nv.shared.reserved.0,"aw",@nobits
	.weak		__nv_reservedSMEM_offset_0_alias
	.size		__nv_reservedSMEM_offset_0_alias, 0, 64
	.other		__nv_reservedSMEM_offset_0_alias,@"STO_CUDA_RESERVED_SHARED STV_DEFAULT"
__nv_reservedSMEM_offset_0_alias:
	.zero		0
	.zero		64


//--------------------- .nv.constant0._Z12_warm_up_gpuv --------------------------
	.section	.nv.constant0._Z12_warm_up_gpuv,"a",@progbits
	.sectionflags	@""
	.align	4
.nv.constant0._Z12_warm_up_gpuv:
	.zero		896


//--------------------- SYMBOLS --------------------------

	.type		.nv.reservedSmem.offset0,@object
	.size		.nv.reservedSmem.offset0,0x4
